//
// Generated by NVIDIA NVVM Compiler
//
// Compiler Build ID: CL-36424714
// Cuda compilation tools, release 13.0, V13.0.88
// Based on NVVM 20.0.0
//

.version 9.0
.target sm_100
.address_size 64

	// .globl	_Z13mat_mul_tiledPfS_S_i
// _ZZ13mat_mul_tiledPfS_S_iE2As has been demoted
// _ZZ13mat_mul_tiledPfS_S_iE2Bs has been demoted

.visible .entry _Z13mat_mul_tiledPfS_S_i(
	.param .u64 .ptr .align 1 _Z13mat_mul_tiledPfS_S_i_param_0,
	.param .u64 .ptr .align 1 _Z13mat_mul_tiledPfS_S_i_param_1,
	.param .u64 .ptr .align 1 _Z13mat_mul_tiledPfS_S_i_param_2,
	.param .u32 _Z13mat_mul_tiledPfS_S_i_param_3
)
{
	.reg .pred 	%p<12>;
	.reg .b32 	%r<44>;
	.reg .b32 	%f<180>;
	.reg .b64 	%rd<17>;
	// demoted variable
	.shared .align 4 .b8 _ZZ13mat_mul_tiledPfS_S_iE2As[1024];
	// demoted variable
	.shared .align 4 .b8 _ZZ13mat_mul_tiledPfS_S_iE2Bs[64];
	ld.param.u64 	%rd6, [_Z13mat_mul_tiledPfS_S_i_param_0];
	ld.param.u64 	%rd7, [_Z13mat_mul_tiledPfS_S_i_param_1];
	ld.param.u64 	%rd5, [_Z13mat_mul_tiledPfS_S_i_param_2];
	ld.param.u32 	%r22, [_Z13mat_mul_tiledPfS_S_i_param_3];
	cvta.to.global.u64 	%rd1, %rd6;
	cvta.to.global.u64 	%rd2, %rd7;
	mov.u32 	%r24, %ctaid.y;
	shl.b32 	%r25, %r24, 4;
	mov.u32 	%r26, %tid.y;
	add.s32 	%r1, %r25, %r26;
	mov.u32 	%r2, %ctaid.x;
	shl.b32 	%r27, %r2, 4;
	mov.u32 	%r3, %tid.x;
	add.s32 	%r4, %r27, %r3;
	mov.u32 	%r5, %nctaid.y;
	mad.lo.s32 	%r6, %r22, %r1, %r3;
	mul.lo.s32 	%r7, %r22, %r22;
	shl.b32 	%r28, %r26, 6;
	mov.u32 	%r29, _ZZ13mat_mul_tiledPfS_S_iE2As;
	add.s32 	%r8, %r29, %r28;
	shl.b32 	%r30, %r3, 2;
	add.s32 	%r9, %r8, %r30;
	mov.u32 	%r31, _ZZ13mat_mul_tiledPfS_S_iE2Bs;
	add.s32 	%r10, %r31, %r30;
	setp.eq.s32 	%p1, %r5, 1;
	mov.f32 	%f175, 0f00000000;
	mov.b32 	%r43, 0;
	@%p1 bra 	$L__BB0_11;
	and.b32  	%r43, %r5, 65534;
	and.b32  	%r32, %r5, -2;
	neg.s32 	%r42, %r32;
	mov.f32 	%f175, 0f00000000;
	mov.u32 	%r40, %r6;
	mov.u32 	%r41, %r4;
$L__BB0_2:
	setp.ge.s32 	%p2, %r40, %r7;
	mul.wide.s32 	%rd8, %r40, 4;
	add.s64 	%rd3, %rd2, %rd8;
	mov.f32 	%f171, 0f00000000;
	@%p2 bra 	$L__BB0_4;
	ld.global.f32 	%f171, [%rd3];
$L__BB0_4:
	st.shared.f32 	[%r9], %f171;
	setp.ge.s32 	%p3, %r41, %r22;
	mul.wide.s32 	%rd9, %r41, 4;
	add.s64 	%rd4, %rd1, %rd9;
	mov.f32 	%f172, 0f00000000;
	@%p3 bra 	$L__BB0_6;
	ld.global.f32 	%f172, [%rd4];
$L__BB0_6:
	st.shared.f32 	[%r10], %f172;
	bar.sync 	0;
	ld.shared.f32 	%f26, [%r8];
	ld.shared.f32 	%f27, [_ZZ13mat_mul_tiledPfS_S_iE2Bs];
	fma.rn.f32 	%f28, %f26, %f27, %f175;
	ld.shared.f32 	%f29, [%r8+4];
	ld.shared.f32 	%f30, [_ZZ13mat_mul_tiledPfS_S_iE2Bs+4];
	fma.rn.f32 	%f31, %f29, %f30, %f28;
	ld.shared.f32 	%f32, [%r8+8];
	ld.shared.f32 	%f33, [_ZZ13mat_mul_tiledPfS_S_iE2Bs+8];
	fma.rn.f32 	%f34, %f32, %f33, %f31;
	ld.shared.f32 	%f35, [%r8+12];
	ld.shared.f32 	%f36, [_ZZ13mat_mul_tiledPfS_S_iE2Bs+12];
	fma.rn.f32 	%f37, %f35, %f36, %f34;
	ld.shared.f32 	%f38, [%r8+16];
	ld.shared.f32 	%f39, [_ZZ13mat_mul_tiledPfS_S_iE2Bs+16];
	fma.rn.f32 	%f40, %f38, %f39, %f37;
	ld.shared.f32 	%f41, [%r8+20];
	ld.shared.f32 	%f42, [_ZZ13mat_mul_tiledPfS_S_iE2Bs+20];
	fma.rn.f32 	%f43, %f41, %f42, %f40;
	ld.shared.f32 	%f44, [%r8+24];
	ld.shared.f32 	%f45, [_ZZ13mat_mul_tiledPfS_S_iE2Bs+24];
	fma.rn.f32 	%f46, %f44, %f45, %f43;
	ld.shared.f32 	%f47, [%r8+28];
	ld.shared.f32 	%f48, [_ZZ13mat_mul_tiledPfS_S_iE2Bs+28];
	fma.rn.f32 	%f49, %f47, %f48, %f46;
	ld.shared.f32 	%f50, [%r8+32];
	ld.shared.f32 	%f51, [_ZZ13mat_mul_tiledPfS_S_iE2Bs+32];
	fma.rn.f32 	%f52, %f50, %f51, %f49;
	ld.shared.f32 	%f53, [%r8+36];
	ld.shared.f32 	%f54, [_ZZ13mat_mul_tiledPfS_S_iE2Bs+36];
	fma.rn.f32 	%f55, %f53, %f54, %f52;
	ld.shared.f32 	%f56, [%r8+40];
	ld.shared.f32 	%f57, [_ZZ13mat_mul_tiledPfS_S_iE2Bs+40];
	fma.rn.f32 	%f58, %f56, %f57, %f55;
	ld.shared.f32 	%f59, [%r8+44];
	ld.shared.f32 	%f60, [_ZZ13mat_mul_tiledPfS_S_iE2Bs+44];
	fma.rn.f32 	%f61, %f59, %f60, %f58;
	ld.shared.f32 	%f62, [%r8+48];
	ld.shared.f32 	%f63, [_ZZ13mat_mul_tiledPfS_S_iE2Bs+48];
	fma.rn.f32 	%f64, %f62, %f63, %f61;
	ld.shared.f32 	%f65, [%r8+52];
	ld.shared.f32 	%f66, [_ZZ13mat_mul_tiledPfS_S_iE2Bs+52];
	fma.rn.f32 	%f67, %f65, %f66, %f64;
	ld.shared.f32 	%f68, [%r8+56];
	ld.shared.f32 	%f69, [_ZZ13mat_mul_tiledPfS_S_iE2Bs+56];
	fma.rn.f32 	%f70, %f68, %f69, %f67;
	ld.shared.f32 	%f71, [%r8+60];
	ld.shared.f32 	%f72, [_ZZ13mat_mul_tiledPfS_S_iE2Bs+60];
	fma.rn.f32 	%f6, %f71, %f72, %f70;
	bar.sync 	0;
	add.s32 	%r33, %r40, 16;
	setp.ge.s32 	%p4, %r33, %r7;
	mov.f32 	%f173, 0f00000000;
	@%p4 bra 	$L__BB0_8;
	ld.global.f32 	%f173, [%rd3+64];
$L__BB0_8:
	st.shared.f32 	[%r9], %f173;
	add.s32 	%r34, %r41, 16;
	setp.ge.s32 	%p5, %r34, %r22;
	mov.f32 	%f174, 0f00000000;
	@%p5 bra 	$L__BB0_10;
	ld.global.f32 	%f174, [%rd4+64];
$L__BB0_10:
	st.shared.f32 	[%r10], %f174;
	bar.sync 	0;
	ld.shared.f32 	%f74, [%r8];
	ld.shared.f32 	%f75, [_ZZ13mat_mul_tiledPfS_S_iE2Bs];
	fma.rn.f32 	%f76, %f74, %f75, %f6;
	ld.shared.f32 	%f77, [%r8+4];
	ld.shared.f32 	%f78, [_ZZ13mat_mul_tiledPfS_S_iE2Bs+4];
	fma.rn.f32 	%f79, %f77, %f78, %f76;
	ld.shared.f32 	%f80, [%r8+8];
	ld.shared.f32 	%f81, [_ZZ13mat_mul_tiledPfS_S_iE2Bs+8];
	fma.rn.f32 	%f82, %f80, %f81, %f79;
	ld.shared.f32 	%f83, [%r8+12];
	ld.shared.f32 	%f84, [_ZZ13mat_mul_tiledPfS_S_iE2Bs+12];
	fma.rn.f32 	%f85, %f83, %f84, %f82;
	ld.shared.f32 	%f86, [%r8+16];
	ld.shared.f32 	%f87, [_ZZ13mat_mul_tiledPfS_S_iE2Bs+16];
	fma.rn.f32 	%f88, %f86, %f87, %f85;
	ld.shared.f32 	%f89, [%r8+20];
	ld.shared.f32 	%f90, [_ZZ13mat_mul_tiledPfS_S_iE2Bs+20];
	fma.rn.f32 	%f91, %f89, %f90, %f88;
	ld.shared.f32 	%f92, [%r8+24];
	ld.shared.f32 	%f93, [_ZZ13mat_mul_tiledPfS_S_iE2Bs+24];
	fma.rn.f32 	%f94, %f92, %f93, %f91;
	ld.shared.f32 	%f95, [%r8+28];
	ld.shared.f32 	%f96, [_ZZ13mat_mul_tiledPfS_S_iE2Bs+28];
	fma.rn.f32 	%f97, %f95, %f96, %f94;
	ld.shared.f32 	%f98, [%r8+32];
	ld.shared.f32 	%f99, [_ZZ13mat_mul_tiledPfS_S_iE2Bs+32];
	fma.rn.f32 	%f100, %f98, %f99, %f97;
	ld.shared.f32 	%f101, [%r8+36];
	ld.shared.f32 	%f102, [_ZZ13mat_mul_tiledPfS_S_iE2Bs+36];
	fma.rn.f32 	%f103, %f101, %f102, %f100;
	ld.shared.f32 	%f104, [%r8+40];
	ld.shared.f32 	%f105, [_ZZ13mat_mul_tiledPfS_S_iE2Bs+40];
	fma.rn.f32 	%f106, %f104, %f105, %f103;
	ld.shared.f32 	%f107, [%r8+44];
	ld.shared.f32 	%f108, [_ZZ13mat_mul_tiledPfS_S_iE2Bs+44];
	fma.rn.f32 	%f109, %f107, %f108, %f106;
	ld.shared.f32 	%f110, [%r8+48];
	ld.shared.f32 	%f111, [_ZZ13mat_mul_tiledPfS_S_iE2Bs+48];
	fma.rn.f32 	%f112, %f110, %f111, %f109;
	ld.shared.f32 	%f113, [%r8+52];
	ld.shared.f32 	%f114, [_ZZ13mat_mul_tiledPfS_S_iE2Bs+52];
	fma.rn.f32 	%f115, %f113, %f114, %f112;
	ld.shared.f32 	%f116, [%r8+56];
	ld.shared.f32 	%f117, [_ZZ13mat_mul_tiledPfS_S_iE2Bs+56];
	fma.rn.f32 	%f118, %f116, %f117, %f115;
	ld.shared.f32 	%f119, [%r8+60];
	ld.shared.f32 	%f120, [_ZZ13mat_mul_tiledPfS_S_iE2Bs+60];
	fma.rn.f32 	%f175, %f119, %f120, %f118;
	bar.sync 	0;
	add.s32 	%r42, %r42, 2;
	add.s32 	%r41, %r41, 32;
	add.s32 	%r40, %r40, 32;
	setp.ne.s32 	%p6, %r42, 0;
	@%p6 bra 	$L__BB0_2;
$L__BB0_11:
	and.b32  	%r35, %r5, 1;
	setp.eq.b32 	%p7, %r35, 1;
	not.pred 	%p8, %p7;
	@%p8 bra 	$L__BB0_17;
	shl.b32 	%r36, %r43, 4;
	add.s32 	%r20, %r6, %r36;
	setp.ge.s32 	%p9, %r20, %r7;
	mov.f32 	%f177, 0f00000000;
	@%p9 bra 	$L__BB0_14;
	mul.wide.s32 	%rd10, %r20, 4;
	add.s64 	%rd11, %rd2, %rd10;
	ld.global.f32 	%f177, [%rd11];
$L__BB0_14:
	st.shared.f32 	[%r9], %f177;
	add.s32 	%r37, %r2, %r43;
	shl.b32 	%r38, %r37, 4;
	add.s32 	%r21, %r38, %r3;
	setp.ge.s32 	%p10, %r21, %r22;
	mov.f32 	%f178, 0f00000000;
	@%p10 bra 	$L__BB0_16;
	mul.wide.s32 	%rd12, %r21, 4;
	add.s64 	%rd13, %rd1, %rd12;
	ld.global.f32 	%f178, [%rd13];
$L__BB0_16:
	st.shared.f32 	[%r10], %f178;
	bar.sync 	0;
	ld.shared.f32 	%f123, [%r8];
	ld.shared.f32 	%f124, [_ZZ13mat_mul_tiledPfS_S_iE2Bs];
	fma.rn.f32 	%f125, %f123, %f124, %f175;
	ld.shared.f32 	%f126, [%r8+4];
	ld.shared.f32 	%f127, [_ZZ13mat_mul_tiledPfS_S_iE2Bs+4];
	fma.rn.f32 	%f128, %f126, %f127, %f125;
	ld.shared.f32 	%f129, [%r8+8];
	ld.shared.f32 	%f130, [_ZZ13mat_mul_tiledPfS_S_iE2Bs+8];
	fma.rn.f32 	%f131, %f129, %f130, %f128;
	ld.shared.f32 	%f132, [%r8+12];
	ld.shared.f32 	%f133, [_ZZ13mat_mul_tiledPfS_S_iE2Bs+12];
	fma.rn.f32 	%f134, %f132, %f133, %f131;
	ld.shared.f32 	%f135, [%r8+16];
	ld.shared.f32 	%f136, [_ZZ13mat_mul_tiledPfS_S_iE2Bs+16];
	fma.rn.f32 	%f137, %f135, %f136, %f134;
	ld.shared.f32 	%f138, [%r8+20];
	ld.shared.f32 	%f139, [_ZZ13mat_mul_tiledPfS_S_iE2Bs+20];
	fma.rn.f32 	%f140, %f138, %f139, %f137;
	ld.shared.f32 	%f141, [%r8+24];
	ld.shared.f32 	%f142, [_ZZ13mat_mul_tiledPfS_S_iE2Bs+24];
	fma.rn.f32 	%f143, %f141, %f142, %f140;
	ld.shared.f32 	%f144, [%r8+28];
	ld.shared.f32 	%f145, [_ZZ13mat_mul_tiledPfS_S_iE2Bs+28];
	fma.rn.f32 	%f146, %f144, %f145, %f143;
	ld.shared.f32 	%f147, [%r8+32];
	ld.shared.f32 	%f148, [_ZZ13mat_mul_tiledPfS_S_iE2Bs+32];
	fma.rn.f32 	%f149, %f147, %f148, %f146;
	ld.shared.f32 	%f150, [%r8+36];
	ld.shared.f32 	%f151, [_ZZ13mat_mul_tiledPfS_S_iE2Bs+36];
	fma.rn.f32 	%f152, %f150, %f151, %f149;
	ld.shared.f32 	%f153, [%r8+40];
	ld.shared.f32 	%f154, [_ZZ13mat_mul_tiledPfS_S_iE2Bs+40];
	fma.rn.f32 	%f155, %f153, %f154, %f152;
	ld.shared.f32 	%f156, [%r8+44];
	ld.shared.f32 	%f157, [_ZZ13mat_mul_tiledPfS_S_iE2Bs+44];
	fma.rn.f32 	%f158, %f156, %f157, %f155;
	ld.shared.f32 	%f159, [%r8+48];
	ld.shared.f32 	%f160, [_ZZ13mat_mul_tiledPfS_S_iE2Bs+48];
	fma.rn.f32 	%f161, %f159, %f160, %f158;
	ld.shared.f32 	%f162, [%r8+52];
	ld.shared.f32 	%f163, [_ZZ13mat_mul_tiledPfS_S_iE2Bs+52];
	fma.rn.f32 	%f164, %f162, %f163, %f161;
	ld.shared.f32 	%f165, [%r8+56];
	ld.shared.f32 	%f166, [_ZZ13mat_mul_tiledPfS_S_iE2Bs+56];
	fma.rn.f32 	%f167, %f165, %f166, %f164;
	ld.shared.f32 	%f168, [%r8+60];
	ld.shared.f32 	%f169, [_ZZ13mat_mul_tiledPfS_S_iE2Bs+60];
	fma.rn.f32 	%f175, %f168, %f169, %f167;
	bar.sync 	0;
$L__BB0_17:
	max.s32 	%r39, %r1, %r4;
	setp.ge.s32 	%p11, %r39, %r22;
	@%p11 bra 	$L__BB0_19;
	cvta.to.global.u64 	%rd14, %rd5;
	mul.wide.u32 	%rd15, %r1, 4;
	add.s64 	%rd16, %rd14, %rd15;
	st.global.f32 	[%rd16], %f175;
$L__BB0_19:
	ret;

}


// ===== COMPILED SASS (sm_100) =====

	.target	sm_100

	.elftype	@"ET_EXEC"


//--------------------- .note.nv.tkinfo           --------------------------
	.section	.note.nv.tkinfo,"",@"SHT_NOTE"
	.sectionflags	@"SHF_NOTE_NV_TKINFO"
	.tkinfo
        /*0018*/ 	.word	0x00000002
        /*0030*/ 	.string	""
        /*0030*/ 	.string	"ptxas"
        /*0030*/ 	.string	"Cuda compilation tools, release 13.0, V13.0.88"
        /*0030*/ 	.string	"Build cuda_13.0.r13.0/compiler.36424714_0"
        /*0030*/ 	.string	"-arch sm_100 -m 64 "



//--------------------- .note.nv.cuinfo           --------------------------
	.section	.note.nv.cuinfo,"",@"SHT_NOTE"
	.sectionflags	@"SHF_NOTE_NV_CUINFO"
        /*0018*/ 	.short	0x0002
        /*001a*/ 	.short	0x0064
        /*001c*/ 	.short	0x0082
	.zero		2


//--------------------- .nv.info                  --------------------------
	.section	.nv.info,"",@"SHT_CUDA_INFO"
	.align	4


	//----- nvinfo : EIATTR_REGCOUNT
	.align		4
        /*0000*/ 	.byte	0x04, 0x2f
        /*0002*/ 	.short	(.L_1 - .L_0)
	.align		4
.L_0:
        /*0004*/ 	.word	index@(_Z13mat_mul_tiledPfS_S_i)
        /*0008*/ 	.word	0x00000026


	//----- nvinfo : EIATTR_FRAME_SIZE
	.align		4
.L_1:
        /*000c*/ 	.byte	0x04, 0x11
        /*000e*/ 	.short	(.L_3 - .L_2)
	.align		4
.L_2:
        /*0010*/ 	.word	index@(_Z13mat_mul_tiledPfS_S_i)
        /*0014*/ 	.word	0x00000000


	//----- nvinfo : EIATTR_MIN_STACK_SIZE
	.align		4
.L_3:
        /*0018*/ 	.byte	0x04, 0x12
        /*001a*/ 	.short	(.L_5 - .L_4)
	.align		4
.L_4:
        /*001c*/ 	.word	index@(_Z13mat_mul_tiledPfS_S_i)
        /*0020*/ 	.word	0x00000000
.L_5:


//--------------------- .nv.compat                --------------------------
	.section	.nv.compat,"",@"SHT_CUDA_COMPAT_INFO"
	.align	4
        /*0000*/ 	.byte	0x02, 0x09, 0x00, 0x00, 0x02, 0x02, 0x01, 0x00, 0x02, 0x05, 0x05, 0x00, 0x03, 0x07, 0x01, 0x01
        /*0010*/ 	.byte	0x02, 0x03, 0x00, 0x00, 0x02, 0x06, 0x01, 0x00, 0x04, 0x0b, 0x08, 0x00, 0x09, 0x00, 0x00, 0x00
        /*0020*/ 	.byte	0x00, 0x00, 0x00, 0x00


//--------------------- .nv.info._Z13mat_mul_tiledPfS_S_i --------------------------
	.section	.nv.info._Z13mat_mul_tiledPfS_S_i,"",@"SHT_CUDA_INFO"
	.sectionflags	@""
	.align	4


	//----- nvinfo : EIATTR_CUDA_API_VERSION
	.align		4
        /*0000*/ 	.byte	0x04, 0x37
        /*0002*/ 	.short	(.L_7 - .L_6)
.L_6:
        /*0004*/ 	.word	0x00000082


	//----- nvinfo : EIATTR_KPARAM_INFO
	.align		4
.L_7:
        /*0008*/ 	.byte	0x04, 0x17
        /*000a*/ 	.short	(.L_9 - .L_8)
.L_8:
        /*000c*/ 	.word	0x00000000
        /*0010*/ 	.short	0x0003
        /*0012*/ 	.short	0x0018
        /*0014*/ 	.byte	0x00, 0xf0, 0x11, 0x00


	//----- nvinfo : EIATTR_KPARAM_INFO
	.align		4
.L_9:
        /*0018*/ 	.byte	0x04, 0x17
        /*001a*/ 	.short	(.L_11 - .L_10)
.L_10:
        /*001c*/ 	.word	0x00000000
        /*0020*/ 	.short	0x0002
        /*0022*/ 	.short	0x0010
        /*0024*/ 	.byte	0x00, 0xf5, 0x21, 0x00


	//----- nvinfo : EIATTR_KPARAM_INFO
	.align		4
.L_11:
        /*0028*/ 	.byte	0x04, 0x17
        /*002a*/ 	.short	(.L_13 - .L_12)
.L_12:
        /*002c*/ 	.word	0x00000000
        /*0030*/ 	.short	0x0001
        /*0032*/ 	.short	0x0008
        /*0034*/ 	.byte	0x00, 0xf5, 0x21, 0x00


	//----- nvinfo : EIATTR_KPARAM_INFO
	.align		4
.L_13:
        /*0038*/ 	.byte	0x04, 0x17
        /*003a*/ 	.short	(.L_15 - .L_14)
.L_14:
        /*003c*/ 	.word	0x00000000
        /*0040*/ 	.short	0x0000
        /*0042*/ 	.short	0x0000
        /*0044*/ 	.byte	0x00, 0xf5, 0x21, 0x00


	//----- nvinfo : EIATTR_SPARSE_MMA_MASK
	.align		4
.L_15:
        /*0048*/ 	.byte	0x03, 0x50
        /*004a*/ 	.short	0x0000


	//----- nvinfo : EIATTR_MAXREG_COUNT
	.align		4
        /*004c*/ 	.byte	0x03, 0x1b
        /*004e*/ 	.short	0x00ff


	//----- nvinfo : EIATTR_NUM_BARRIERS
	.align		4
        /*0050*/ 	.byte	0x02, 0x4c
        /*0052*/ 	.byte	0x01
	.zero		1


	//----- nvinfo : EIATTR_MERCURY_ISA_VERSION
	.align		4
        /*0054*/ 	.byte	0x03, 0x5f
        /*0056*/ 	.short	0x0101


	//----- nvinfo : EIATTR_VRC_CTA_INIT_COUNT
	.align		4
        /*0058*/ 	.byte	0x02, 0x4a
	.zero		1
	.zero		1


	//----- nvinfo : EIATTR_EXIT_INSTR_OFFSETS
	.align		4
        /*005c*/ 	.byte	0x04, 0x1c
        /*005e*/ 	.short	(.L_17 - .L_16)


	//   ....[0]....
.L_16:
        /*0060*/ 	.word	0x000009f0


	//   ....[1]....
        /*0064*/ 	.word	0x00000a30


	//----- nvinfo : EIATTR_CBANK_PARAM_SIZE
	.align		4
.L_17:
        /*0068*/ 	.byte	0x03, 0x19
        /*006a*/ 	.short	0x001c


	//----- nvinfo : EIATTR_PARAM_CBANK
	.align		4
        /*006c*/ 	.byte	0x04, 0x0a
        /*006e*/ 	.short	(.L_19 - .L_18)
	.align		4
.L_18:
        /*0070*/ 	.word	index@(.nv.constant0._Z13mat_mul_tiledPfS_S_i)
        /*0074*/ 	.short	0x0380
        /*0076*/ 	.short	0x001c


	//----- nvinfo : EIATTR_SW_WAR
	.align		4
.L_19:
        /*0078*/ 	.byte	0x04, 0x36
        /*007a*/ 	.short	(.L_21 - .L_20)
.L_20:
        /*007c*/ 	.word	0x00000008
.L_21:


//--------------------- .nv.callgraph             --------------------------
	.section	.nv.callgraph,"",@"SHT_CUDA_CALLGRAPH"
	.align	4
	.sectionentsize	8
	.align		4
        /*0000*/ 	.word	0x00000000
	.align		4
        /*0004*/ 	.word	0xffffffff
	.align		4
        /*0008*/ 	.word	0x00000000
	.align		4
        /*000c*/ 	.word	0xfffffffe
	.align		4
        /*0010*/ 	.word	0x00000000
	.align		4
        /*0014*/ 	.word	0xfffffffd
	.align		4
        /*0018*/ 	.word	0x00000000
	.align		4
        /*001c*/ 	.word	0xfffffffc


//--------------------- .text._Z13mat_mul_tiledPfS_S_i --------------------------
	.section	.text._Z13mat_mul_tiledPfS_S_i,"ax",@progbits
	.align	128
        .global         _Z13mat_mul_tiledPfS_S_i
        .type           _Z13mat_mul_tiledPfS_S_i,@function
        .size           _Z13mat_mul_tiledPfS_S_i,(.L_x_4 - _Z13mat_mul_tiledPfS_S_i)
        .other          _Z13mat_mul_tiledPfS_S_i,@"STO_CUDA_ENTRY STV_DEFAULT"
_Z13mat_mul_tiledPfS_S_i:
.text._Z13mat_mul_tiledPfS_S_i:
[----:B------:R-:W-:Y:S01]  /*0000*/  LDC R1, c[0x0][0x37c] ;  /* 0x0000df00ff017b82 */ /* 0x000fe20000000800 */
[----:B------:R-:W0:Y:S07]  /*0010*/  S2R R0, SR_CTAID.Y ;  /* 0x0000000000007919 */ /* 0x000e2e0000002600 */
[----:B------:R-:W1:Y:S01]  /*0020*/  S2UR UR6, SR_CgaCtaId ;  /* 0x00000000000679c3 */ /* 0x000e620000008800 */
[----:B------:R-:W2:Y:S01]  /*0030*/  LDCU UR7, c[0x0][0x374] ;  /* 0x00006e80ff0777ac */ /* 0x000ea20008000800 */
[----:B------:R-:W-:Y:S01]  /*0040*/  HFMA2 R31, -RZ, RZ, 0, 0 ;  /* 0x00000000ff1f7431 */ /* 0x000fe200000001ff */
[----:B------:R-:W0:Y:S01]  /*0050*/  S2R R5, SR_TID.Y ;  /* 0x0000000000057919 */ /* 0x000e220000002200 */
[----:B------:R-:W-:Y:S01]  /*0060*/  MOV R23, RZ ;  /* 0x000000ff00177202 */ /* 0x000fe20000000f00 */
[----:B------:R-:W3:Y:S01]  /*0070*/  LDCU UR8, c[0x0][0x398] ;  /* 0x00007300ff0877ac */ /* 0x000ee20008000800 */
[----:B------:R-:W4:Y:S01]  /*0080*/  S2R R20, SR_CTAID.X ;  /* 0x0000000000147919 */ /* 0x000f220000002500 */
[----:B------:R-:W-:Y:S01]  /*0090*/  UMOV UR4, 0x400 ;  /* 0x0000040000047882 */ /* 0x000fe20000000000 */
[----:B------:R-:W0:Y:S01]  /*00a0*/  LDCU.64 UR10, c[0x0][0x358] ;  /* 0x00006b00ff0a77ac */ /* 0x000e220008000a00 */
[----:B------:R-:W4:Y:S01]  /*00b0*/  S2R R3, SR_TID.X ;  /* 0x0000000000037919 */ /* 0x000f220000002100 */
[----:B--2---:R-:W-:-:S02]  /*00c0*/  UISETP.NE.AND UP0, UPT, UR7, 0x1, UPT ;  /* 0x000000010700788c */ /* 0x004fc4000bf05270 */
[----:B---3--:R-:W-:Y:S02]  /*00d0*/  UIMAD UR9, UR8, UR8, URZ ;  /* 0x00000008080972a4 */ /* 0x008fe4000f8e02ff */
[----:B-1----:R-:W-:Y:S02]  /*00e0*/  ULEA UR5, UR6, UR4, 0x18 ;  /* 0x0000000406057291 */ /* 0x002fe4000f8ec0ff */
[----:B------:R-:W-:-:S04]  /*00f0*/  UIADD3 UR4, UPT, UPT, UR4, 0x400, URZ ;  /* 0x0000040004047890 */ /* 0x000fc8000fffe0ff */
[----:B------:R-:W-:Y:S01]  /*0100*/  ULEA UR4, UR6, UR4, 0x18 ;  /* 0x0000000406047291 */ /* 0x000fe2000f8ec0ff */
[----:B0-----:R-:W-:Y:S02]  /*0110*/  LEA R0, R0, R5, 0x4 ;  /* 0x0000000500007211 */ /* 0x001fe400078e20ff */
[----:B------:R-:W-:Y:S02]  /*0120*/  LEA R2, R5, UR5, 0x6 ;  /* 0x0000000505027c11 */ /* 0x000fe4000f8e30ff */
[----:B----4-:R-:W-:Y:S01]  /*0130*/  LEA R25, R20, R3, 0x4 ;  /* 0x0000000314197211 */ /* 0x010fe200078e20ff */
[----:B------:R-:W-:Y:S01]  /*0140*/  IMAD R24, R0, UR8, R3 ;  /* 0x0000000800187c24 */ /* 0x000fe2000f8e0203 */
[C---:B------:R-:W-:Y:S02]  /*0150*/  LEA R29, R3.reuse, R2, 0x2 ;  /* 0x00000002031d7211 */ /* 0x040fe400078e10ff */
[----:B------:R-:W-:Y:S01]  /*0160*/  LEA R28, R3, UR4, 0x2 ;  /* 0x00000004031c7c11 */ /* 0x000fe2000f8e10ff */
[----:B------:R-:W-:Y:S06]  /*0170*/  BRA.U !UP0, `(.L_x_0) ;  /* 0x0000000508647547 */ /* 0x000fec000b800000 */
[----:B------:R-:W-:Y:S01]  /*0180*/  ULOP3.LUT UR5, UR7, 0xfffe, URZ, 0xc0, !UPT ;  /* 0x0000fffe07057892 */ /* 0x000fe2000f8ec0ff */
[----:B------:R-:W-:Y:S01]  /*0190*/  MOV R31, RZ ;  /* 0x000000ff001f7202 */ /* 0x000fe20000000f00 */
[----:B------:R-:W-:Y:S01]  /*01a0*/  ULOP3.LUT UR4, UR7, 0xfffffffe, URZ, 0xc0, !UPT ;  /* 0xfffffffe07047892 */ /* 0x000fe2000f8ec0ff */
[----:B------:R-:W-:Y:S01]  /*01b0*/  MOV R22, R24 ;  /* 0x0000001800167202 */ /* 0x000fe20000000f00 */
[----:B------:R-:W0:Y:S01]  /*01c0*/  LDCU UR8, c[0x0][0x398] ;  /* 0x00007300ff0877ac */ /* 0x000e220008000800 */
[----:B------:R-:W-:Y:S02]  /*01d0*/  MOV R21, R25 ;  /* 0x0000001900157202 */ /* 0x000fe40000000f00 */
[----:B------:R-:W-:Y:S01]  /*01e0*/  MOV R23, UR5 ;  /* 0x0000000500177c02 */ /* 0x000fe20008000f00 */
[----:B------:R-:W-:-:S12]  /*01f0*/  UIADD3 UR4, UPT, UPT, -UR4, URZ, URZ ;  /* 0x000000ff04047290 */ /* 0x000fd8000fffe1ff */
.L_x_1:
[----:B------:R-:W1:Y:S01]  /*0200*/  LDC.64 R32, c[0x0][0x388] ;  /* 0x0000e200ff207b82 */ /* 0x000e620000000a00 */
[----:B------:R-:W-:Y:S01]  /*0210*/  ISETP.GE.AND P0, PT, R22, UR9, PT ;  /* 0x0000000916007c0c */ /* 0x000fe2000bf06270 */
[----:B------:R-:W-:Y:S01]  /*0220*/  HFMA2 R30, -RZ, RZ, 0, 0 ;  /* 0x00000000ff1e7431 */ /* 0x000fe200000001ff */
[----:B0-----:R-:W-:Y:S02]  /*0230*/  ISETP.GE.AND P1, PT, R21, UR8, PT ;  /* 0x0000000815007c0c */ /* 0x001fe4000bf26270 */
[----:B------:R-:W-:-:S03]  /*0240*/  MOV R35, RZ ;  /* 0x000000ff00237202 */ /* 0x000fc60000000f00 */
[----:B------:R-:W0:Y:S01]  /*0250*/  LDC.64 R26, c[0x0][0x380] ;  /* 0x0000e000ff1a7b82 */ /* 0x000e220000000a00 */
[----:B-1----:R-:W-:-:S05]  /*0260*/  IMAD.WIDE R32, R22, 0x4, R32 ;  /* 0x0000000416207825 */ /* 0x002fca00078e0220 */
[----:B------:R-:W2:Y:S01]  /*0270*/  @!P0 LDG.E R30, desc[UR10][R32.64] ;  /* 0x0000000a201e8981 */ /* 0x000ea2000c1e1900 */
[----:B0-----:R-:W-:-:S05]  /*0280*/  IMAD.WIDE R26, R21, 0x4, R26 ;  /* 0x00000004151a7825 */ /* 0x001fca00078e021a */
[----:B------:R-:W3:Y:S01]  /*0290*/  @!P1 LDG.E R35, desc[UR10][R26.64] ;  /* 0x0000000a1a239981 */ /* 0x000ee2000c1e1900 */
[----:B------:R-:W0:Y:S01]  /*02a0*/  S2UR UR6, SR_CgaCtaId ;  /* 0x00000000000679c3 */ /* 0x000e220000008800 */
[----:B------:R-:W-:Y:S02]  /*02b0*/  UMOV UR5, 0x400 ;  /* 0x0000040000057882 */ /* 0x000fe40000000000 */
[----:B0-----:R-:W-:Y:S01]  /*02c0*/  ULEA UR5, UR6, UR5, 0x18 ;  /* 0x0000000506057291 */ /* 0x001fe2000f8ec0ff */
[----:B--2---:R-:W-:Y:S04]  /*02d0*/  STS [R29], R30 ;  /* 0x0000001e1d007388 */ /* 0x004fe80000000800 */
[----:B---3--:R-:W-:Y:S01]  /*02e0*/  STS [R28], R35 ;  /* 0x000000231c007388 */ /* 0x008fe20000000800 */
[----:B------:R-:W-:Y:S06]  /*02f0*/  BAR.SYNC.DEFER_BLOCKING 0x0 ;  /* 0x0000000000007b1d */ /* 0x000fec0000010000 */
[----:B------:R-:W-:Y:S04]  /*0300*/  LDS.128 R12, [R2] ;  /* 0x00000000020c7984 */ /* 0x000fe80000000c00 */
[----:B------:R-:W0:Y:S04]  /*0310*/  LDS.128 R16, [UR5+0x400] ;  /* 0x00040005ff107984 */ /* 0x000e280008000c00 */
[----:B------:R-:W-:Y:S04]  /*0320*/  LDS.128 R8, [R2+0x10] ;  /* 0x0000100002087984 */ /* 0x000fe80000000c00 */
[----:B------:R-:W1:Y:S01]  /*0330*/  LDS.128 R4, [UR5+0x410] ;  /* 0x00041005ff047984 */ /* 0x000e620008000c00 */
[----:B0-----:R-:W-:-:S04]  /*0340*/  FFMA R12, R12, R16, R31 ;  /* 0x000000100c0c7223 */ /* 0x001fc8000000001f */
[----:B------:R-:W-:-:S04]  /*0350*/  FFMA R13, R13, R17, R12 ;  /* 0x000000110d0d7223 */ /* 0x000fc8000000000c */
[----:B------:R-:W-:-:S04]  /*0360*/  FFMA R14, R14, R18, R13 ;  /* 0x000000120e0e7223 */ /* 0x000fc8000000000d */
[----:B------:R-:W-:Y:S02]  /*0370*/  FFMA R15, R15, R19, R14 ;  /* 0x000000130f0f7223 */ /* 0x000fe4000000000e */
[----:B------:R-:W-:Y:S02]  /*0380*/  LDS.128 R16, [UR5+0x420] ;  /* 0x00042005ff107984 */ /* 0x000fe40008000c00 */
[----:B-1----:R-:W-:Y:S02]  /*0390*/  FFMA R4, R8, R4, R15 ;  /* 0x0000000408047223 */ /* 0x002fe4000000000f */
[----:B------:R-:W0:Y:S02]  /*03a0*/  LDS.128 R12, [R2+0x20] ;  /* 0x00002000020c7984 */ /* 0x000e240000000c00 */
[----:B------:R-:W-:-:S04]  /*03b0*/  FFMA R5, R9, R5, R4 ;  /* 0x0000000509057223 */ /* 0x000fc80000000004 */
[----:B------:R-:W-:Y:S01]  /*03c0*/  FFMA R6, R10, R6, R5 ;  /* 0x000000060a067223 */ /* 0x000fe20000000005 */
[----:B------:R-:W-:Y:S02]  /*03d0*/  IADD3 R4, PT, PT, R22, 0x10, RZ ;  /* 0x0000001016047810 */ /* 0x000fe40007ffe0ff */
[----:B------:R-:W-:Y:S01]  /*03e0*/  IADD3 R5, PT, PT, R21, 0x10, RZ ;  /* 0x0000001015057810 */ /* 0x000fe20007ffe0ff */
[----:B------:R-:W-:Y:S01]  /*03f0*/  FFMA R7, R11, R7, R6 ;  /* 0x000000070b077223 */ /* 0x000fe20000000006 */
[----:B------:R-:W-:Y:S01]  /*0400*/  ISETP.GE.AND P0, PT, R4, UR9, PT ;  /* 0x0000000904007c0c */ /* 0x000fe2000bf06270 */
[----:B------:R-:W-:Y:S01]  /*0410*/  LDS.128 R8, [UR5+0x430] ;  /* 0x00043005ff087984 */ /* 0x000fe20008000c00 */
[----:B------:R-:W-:Y:S02]  /*0420*/  ISETP.GE.AND P1, PT, R5, UR8, PT ;  /* 0x0000000805007c0c */ /* 0x000fe4000bf26270 */
[----:B------:R-:W-:Y:S01]  /*0430*/  CS2R R30, SRZ ;  /* 0x00000000001e7805 */ /* 0x000fe2000001ff00 */
[----:B0-----:R-:W-:-:S02]  /*0440*/  FFMA R12, R12, R16, R7 ;  /* 0x000000100c0c7223 */ /* 0x001fc40000000007 */
[----:B------:R-:W0:Y:S01]  /*0450*/  LDS.128 R4, [R2+0x30] ;  /* 0x0000300002047984 */ /* 0x000e220000000c00 */
[----:B------:R-:W-:Y:S06]  /*0460*/  BAR.SYNC.DEFER_BLOCKING 0x0 ;  /* 0x0000000000007b1d */ /* 0x000fec0000010000 */
[----:B------:R-:W2:Y:S04]  /*0470*/  @!P0 LDG.E R30, desc[UR10][R32.64+0x40] ;  /* 0x0000400a201e8981 */ /* 0x000ea8000c1e1900 */
[----:B------:R-:W3:Y:S01]  /*0480*/  @!P1 LDG.E R31, desc[UR10][R26.64+0x40] ;  /* 0x0000400a1a1f9981 */ /* 0x000ee2000c1e1900 */
[----:B------:R-:W-:-:S04]  /*0490*/  FFMA R13, R13, R17, R12 ;  /* 0x000000110d0d7223 */ /* 0x000fc8000000000c */
[----:B------:R-:W-:-:S04]  /*04a0*/  FFMA R14, R14, R18, R13 ;  /* 0x000000120e0e7223 */ /* 0x000fc8000000000d */
[----:B------:R-:W-:-:S04]  /*04b0*/  FFMA R15, R15, R19, R14 ;  /* 0x000000130f0f7223 */ /* 0x000fc8000000000e */
[----:B0-----:R-:W-:-:S04]  /*04c0*/  FFMA R4, R4, R8, R15 ;  /* 0x0000000804047223 */ /* 0x001fc8000000000f */
[----:B------:R-:W-:-:S04]  /*04d0*/  FFMA R5, R5, R9, R4 ;  /* 0x0000000905057223 */ /* 0x000fc80000000004 */
[----:B------:R-:W-:-:S04]  /*04e0*/  FFMA R6, R6, R10, R5 ;  /* 0x0000000a06067223 */ /* 0x000fc80000000005 */
[----:B------:R-:W-:Y:S01]  /*04f0*/  FFMA R11, R7, R11, R6 ;  /* 0x0000000b070b7223 */ /* 0x000fe20000000006 */
[----:B------:R-:W-:-:S04]  /*0500*/  UIADD3 UR4, UPT, UPT, UR4, 0x2, URZ ;  /* 0x0000000204047890 */ /* 0x000fc8000fffe0ff */
[----:B------:R-:W-:Y:S01]  /*0510*/  UISETP.NE.AND UP0, UPT, UR4, URZ, UPT ;  /* 0x000000ff0400728c */ /* 0x000fe2000bf05270 */
[----:B------:R-:W-:Y:S02]  /*0520*/  IADD3 R22, PT, PT, R22, 0x20, RZ ;  /* 0x0000002016167810 */ /* 0x000fe40007ffe0ff */
[----:B------:R-:W-:Y:S01]  /*0530*/  IADD3 R21, PT, PT, R21, 0x20, RZ ;  /* 0x0000002015157810 */ /* 0x000fe20007ffe0ff */
[----:B--2---:R-:W-:Y:S04]  /*0540*/  STS [R29], R30 ;  /* 0x0000001e1d007388 */ /* 0x004fe80000000800 */
[----:B---3--:R-:W-:Y:S01]  /*0550*/  STS [R28], R31 ;  /* 0x0000001f1c007388 */ /* 0x008fe20000000800 */
[----:B------:R-:W-:Y:S06]  /*0560*/  BAR.SYNC.DEFER_BLOCKING 0x0 ;  /* 0x0000000000007b1d */ /* 0x000fec0000010000 */
[----:B------:R-:W-:Y:S04]  /*0570*/  LDS.128 R16, [R2] ;  /* 0x0000000002107984 */ /* 0x000fe80000000c00 */
[----:B------:R-:W0:Y:S04]  /*0580*/  LDS.128 R12, [UR5+0x400] ;  /* 0x00040005ff0c7984 */ /* 0x000e280008000c00 */
[----:B------:R-:W-:Y:S01]  /*0590*/  LDS.128 R4, [R2+0x10] ;  /* 0x0000100002047984 */ /* 0x000fe20000000c00 */
[----:B0-----:R-:W-:-:S03]  /*05a0*/  FFMA R12, R16, R12, R11 ;  /* 0x0000000c100c7223 */ /* 0x001fc6000000000b */
[----:B------:R-:W0:Y:S01]  /*05b0*/  LDS.128 R8, [UR5+0x410] ;  /* 0x00041005ff087984 */ /* 0x000e220008000c00 */
[----:B------:R-:W-:-:S04]  /*05c0*/  FFMA R13, R17, R13, R12 ;  /* 0x0000000d110d7223 */ /* 0x000fc8000000000c */
[----:B------:R-:W-:-:S04]  /*05d0*/  FFMA R14, R18, R14, R13 ;  /* 0x0000000e120e7223 */ /* 0x000fc8000000000d */
[----:B------:R-:W-:Y:S02]  /*05e0*/  FFMA R19, R19, R15, R14 ;  /* 0x0000000f13137223 */ /* 0x000fe4000000000e */
[----:B------:R-:W-:Y:S02]  /*05f0*/  LDS.128 R12, [R2+0x20] ;  /* 0x00002000020c7984 */ /* 0x000fe40000000c00 */
[----:B0-----:R-:W-:Y:S02]  /*0600*/  FFMA R4, R4, R8, R19 ;  /* 0x0000000804047223 */ /* 0x001fe40000000013 */
[----:B------:R-:W0:Y:S02]  /*0610*/  LDS.128 R16, [UR5+0x420] ;  /* 0x00042005ff107984 */ /* 0x000e240008000c00 */
        /* <DEDUP_REMOVED lines=8> */
[----:B------:R-:W-:-:S04]  /*06a0*/  FFMA R15, R15, R19, R14 ;  /* 0x000000130f0f7223 */ /* 0x000fc8000000000e */
[----:B0-----:R-:W-:-:S04]  /*06b0*/  FFMA R4, R4, R8, R15 ;  /* 0x0000000804047223 */ /* 0x001fc8000000000f */
[----:B------:R-:W-:-:S04]  /*06c0*/  FFMA R5, R5, R9, R4 ;  /* 0x0000000905057223 */ /* 0x000fc80000000004 */
[----:B------:R-:W-:-:S04]  /*06d0*/  FFMA R6, R6, R10, R5 ;  /* 0x0000000a06067223 */ /* 0x000fc80000000005 */
[----:B------:R-:W-:Y:S01]  /*06e0*/  FFMA R31, R7, R11, R6 ;  /* 0x0000000b071f7223 */ /* 0x000fe20000000006 */
[----:B------:R-:W-:Y:S06]  /*06f0*/  BAR.SYNC.DEFER_BLOCKING 0x0 ;  /* 0x0000000000007b1d */ /* 0x000fec0000010000 */
[----:B------:R-:W-:Y:S05]  /*0700*/  BRA.U UP0, `(.L_x_1) ;  /* 0xfffffff900bc7547 */ /* 0x000fea000b83ffff */
.L_x_0:
[----:B------:R-:W-:Y:S01]  /*0710*/  ULOP3.LUT UR4, UR7, 0x1, URZ, 0xc0, !UPT ;  /* 0x0000000107047892 */ /* 0x000fe2000f8ec0ff */
[----:B------:R-:W-:-:S03]  /*0720*/  VIMNMX R30, PT, PT, R0, R25, !PT ;  /* 0x00000019001e7248 */ /* 0x000fc60007fe0100 */
[----:B------:R-:W-:-:S09]  /*0730*/  UISETP.NE.U32.AND UP0, UPT, UR4, 0x1, UPT ;  /* 0x000000010400788c */ /* 0x000fd2000bf05070 */
[----:B------:R-:W-:Y:S05]  /*0740*/  BRA.U UP0, `(.L_x_2) ;  /* 0x0000000100a47547 */ /* 0x000fea000b800000 */
[----:B------:R-:W-:Y:S01]  /*0750*/  IADD3 R20, PT, PT, R20, R23, RZ ;  /* 0x0000001714147210 */ /* 0x000fe20007ffe0ff */
[----:B------:R-:W-:Y:S01]  /*0760*/  HFMA2 R34, -RZ, RZ, 0, 0 ;  /* 0x00000000ff227431 */ /* 0x000fe200000001ff */
[----:B------:R-:W-:Y:S02]  /*0770*/  LEA R23, R23, R24, 0x4 ;  /* 0x0000001817177211 */ /* 0x000fe400078e20ff */
[----:B------:R-:W-:Y:S02]  /*0780*/  LEA R3, R20, R3, 0x4 ;  /* 0x0000000314037211 */ /* 0x000fe400078e20ff */
[----:B------:R-:W-:Y:S02]  /*0790*/  ISETP.GE.AND P0, PT, R23, UR9, PT ;  /* 0x0000000917007c0c */ /* 0x000fe4000bf06270 */
[----:B------:R-:W-:-:S11]  /*07a0*/  ISETP.GE.AND P1, PT, R3, UR8, PT ;  /* 0x0000000803007c0c */ /* 0x000fd6000bf26270 */
[----:B------:R-:W0:Y:S08]  /*07b0*/  @!P0 LDC.64 R16, c[0x0][0x388] ;  /* 0x0000e200ff108b82 */ /* 0x000e300000000a00 */
[----:B------:R-:W1:Y:S01]  /*07c0*/  @!P1 LDC.64 R32, c[0x0][0x380] ;  /* 0x0000e000ff209b82 */ /* 0x000e620000000a00 */
[----:B0-----:R-:W-:-:S05]  /*07d0*/  @!P0 IMAD.WIDE R16, R23, 0x4, R16 ;  /* 0x0000000417108825 */ /* 0x001fca00078e0210 */
[----:B------:R-:W2:Y:S01]  /*07e0*/  @!P0 LDG.E R34, desc[UR10][R16.64] ;  /* 0x0000000a10228981 */ /* 0x000ea2000c1e1900 */
[----:B-1----:R-:W-:Y:S01]  /*07f0*/  @!P1 IMAD.WIDE R32, R3, 0x4, R32 ;  /* 0x0000000403209825 */ /* 0x002fe200078e0220 */
[----:B------:R-:W-:-:S06]  /*0800*/  MOV R3, RZ ;  /* 0x000000ff00037202 */ /* 0x000fcc0000000f00 */
[----:B------:R-:W3:Y:S04]  /*0810*/  @!P1 LDG.E R3, desc[UR10][R32.64] ;  /* 0x0000000a20039981 */ /* 0x000ee8000c1e1900 */
[----:B--2---:R-:W-:Y:S04]  /*0820*/  STS [R29], R34 ;  /* 0x000000221d007388 */ /* 0x004fe80000000800 */
[----:B---3--:R-:W-:Y:S01]  /*0830*/  STS [R28], R3 ;  /* 0x000000031c007388 */ /* 0x008fe20000000800 */
[----:B------:R-:W-:Y:S06]  /*0840*/  BAR.SYNC.DEFER_BLOCKING 0x0 ;  /* 0x0000000000007b1d */ /* 0x000fec0000010000 */
[----:B------:R-:W-:Y:S04]  /*0850*/  LDS.128 R20, [R2] ;  /* 0x0000000002147984 */ /* 0x000fe80000000c00 */
[----:B------:R-:W0:Y:S04]  /*0860*/  LDS.128 R24, [UR5+0x400] ;  /* 0x00040005ff187984 */ /* 0x000e280008000c00 */
[----:B------:R-:W-:Y:S04]  /*0870*/  LDS.128 R4, [R2+0x10] ;  /* 0x0000100002047984 */ /* 0x000fe80000000c00 */
[----:B------:R-:W1:Y:S04]  /*0880*/  LDS.128 R8, [UR5+0x410] ;  /* 0x00041005ff087984 */ /* 0x000e680008000c00 */
[----:B------:R-:W-:Y:S04]  /*0890*/  LDS.128 R12, [R2+0x20] ;  /* 0x00002000020c7984 */ /* 0x000fe80000000c00 */
[----:B------:R-:W2:Y:S01]  /*08a0*/  LDS.128 R16, [UR5+0x420] ;  /* 0x00042005ff107984 */ /* 0x000ea20008000c00 */
[----:B0-----:R-:W-:-:S04]  /*08b0*/  FFMA R20, R20, R24, R31 ;  /* 0x0000001814147223 */ /* 0x001fc8000000001f */
[----:B------:R-:W-:-:S04]  /*08c0*/  FFMA R21, R21, R25, R20 ;  /* 0x0000001915157223 */ /* 0x000fc80000000014 */
[----:B------:R-:W-:-:S04]  /*08d0*/  FFMA R22, R22, R26, R21 ;  /* 0x0000001a16167223 */ /* 0x000fc80000000015 */
[----:B------:R-:W-:Y:S02]  /*08e0*/  FFMA R3, R23, R27, R22 ;  /* 0x0000001b17037223 */ /* 0x000fe40000000016 */
[----:B------:R-:W-:Y:S04]  /*08f0*/  LDS.128 R20, [R2+0x30] ;  /* 0x0000300002147984 */ /* 0x000fe80000000c00 */
[----:B------:R-:W0:Y:S01]  /*0900*/  LDS.128 R24, [UR5+0x430] ;  /* 0x00043005ff187984 */ /* 0x000e220008000c00 */
[----:B-1----:R-:W-:-:S04]  /*0910*/  FFMA R4, R4, R8, R3 ;  /* 0x0000000804047223 */ /* 0x002fc80000000003 */
[----:B------:R-:W-:-:S04]  /*0920*/  FFMA R5, R5, R9, R4 ;  /* 0x0000000905057223 */ /* 0x000fc80000000004 */
[----:B------:R-:W-:-:S04]  /*0930*/  FFMA R6, R6, R10, R5 ;  /* 0x0000000a06067223 */ /* 0x000fc80000000005 */
[----:B------:R-:W-:-:S04]  /*0940*/  FFMA R7, R7, R11, R6 ;  /* 0x0000000b07077223 */ /* 0x000fc80000000006 */
[----:B--2---:R-:W-:-:S04]  /*0950*/  FFMA R12, R12, R16, R7 ;  /* 0x000000100c0c7223 */ /* 0x004fc80000000007 */
        /* <DEDUP_REMOVED lines=8> */
.L_x_2:
[----:B------:R-:W-:-:S13]  /*09e0*/  ISETP.GE.AND P0, PT, R30, UR8, PT ;  /* 0x000000081e007c0c */ /* 0x000fda000bf06270 */
[----:B------:R-:W-:Y:S05]  /*09f0*/  @P0 EXIT ;  /* 0x000000000000094d */ /* 0x000fea0003800000 */
[----:B------:R-:W0:Y:S02]  /*0a00*/  LDC.64 R2, c[0x0][0x390] ;  /* 0x0000e400ff027b82 */ /* 0x000e240000000a00 */
[----:B0-----:R-:W-:-:S05]  /*0a10*/  IMAD.WIDE.U32 R2, R0, 0x4, R2 ;  /* 0x0000000400027825 */ /* 0x001fca00078e0002 */
[----:B------:R-:W-:Y:S01]  /*0a20*/  STG.E desc[UR10][R2.64], R31 ;  /* 0x0000001f02007986 */ /* 0x000fe2000c10190a */
[----:B------:R-:W-:Y:S05]  /*0a30*/  EXIT ;  /* 0x000000000000794d */ /* 0x000fea0003800000 */
.L_x_3:
[----:B------:R-:W-:-:S00]  /*0a40*/  BRA `(.L_x_3) ;  /* 0xfffffffc00fc7947 */ /* 0x000fc0000383ffff */
[----:B------:R-:W-:-:S00]  /*0a50*/  NOP ;  /* 0x0000000000007918 */ /* 0x000fc00000000000 */
        /* <DEDUP_REMOVED lines=10> */
.L_x_4:


//--------------------- .nv.shared._Z13mat_mul_tiledPfS_S_i --------------------------
	.section	.nv.shared._Z13mat_mul_tiledPfS_S_i,"aw",@nobits
	.sectionflags	@""
	.align	4
.nv.shared._Z13mat_mul_tiledPfS_S_i:
	.zero		2112


//--------------------- .nv.shared.reserved.0     --------------------------
	.section	.nv.shared.reserved.0,"aw",@nobits
	.weak		__nv_reservedSMEM_offset_0_alias
	.size		__nv_reservedSMEM_offset_0_alias, 0, 64
	.other		__nv_reservedSMEM_offset_0_alias,@"STO_CUDA_RESERVED_SHARED STV_DEFAULT"
__nv_reservedSMEM_offset_0_alias:
	.zero		0
	.zero		64


//--------------------- .nv.constant0._Z13mat_mul_tiledPfS_S_i --------------------------
	.section	.nv.constant0._Z13mat_mul_tiledPfS_S_i,"a",@progbits
	.sectionflags	@""
	.align	4
.nv.constant0._Z13mat_mul_tiledPfS_S_i:
	.zero		924


//--------------------- SYMBOLS --------------------------

	.type		.nv.reservedSmem.offset0,@object
	.size		.nv.reservedSmem.offset0,0x4
	.type		.nv.reservedSmem.cap,@object
	.size		.nv.reservedSmem.cap,0x4
